//
// Generated by NVIDIA NVVM Compiler
//
// Compiler Build ID: CL-36424714
// Cuda compilation tools, release 13.0, V13.0.88
// Based on NVVM 20.0.0
//

.version 9.0
.target sm_100
.address_size 64

	// .globl	_Z25TiledMatrixMultiplicationPiS_S_i
// _ZZ25TiledMatrixMultiplicationPiS_S_iE5tile1 has been demoted
// _ZZ25TiledMatrixMultiplicationPiS_S_iE5tile2 has been demoted

.visible .entry _Z25TiledMatrixMultiplicationPiS_S_i(
	.param .u64 .ptr .align 1 _Z25TiledMatrixMultiplicationPiS_S_i_param_0,
	.param .u64 .ptr .align 1 _Z25TiledMatrixMultiplicationPiS_S_i_param_1,
	.param .u64 .ptr .align 1 _Z25TiledMatrixMultiplicationPiS_S_i_param_2,
	.param .u32 _Z25TiledMatrixMultiplicationPiS_S_i_param_3
)
{
	.reg .pred 	%p<16>;
	.reg .b32 	%r<193>;
	.reg .b64 	%rd<24>;
	// demoted variable
	.shared .align 4 .b8 _ZZ25TiledMatrixMultiplicationPiS_S_iE5tile1[64];
	// demoted variable
	.shared .align 4 .b8 _ZZ25TiledMatrixMultiplicationPiS_S_iE5tile2[64];
	ld.param.u64 	%rd6, [_Z25TiledMatrixMultiplicationPiS_S_i_param_0];
	ld.param.u64 	%rd7, [_Z25TiledMatrixMultiplicationPiS_S_i_param_1];
	ld.param.u32 	%r75, [_Z25TiledMatrixMultiplicationPiS_S_i_param_3];
	cvta.to.global.u64 	%rd1, %rd6;
	cvta.to.global.u64 	%rd2, %rd7;
	mov.u32 	%r78, %ctaid.y;
	shl.b32 	%r79, %r78, 2;
	mov.u32 	%r1, %tid.y;
	add.s32 	%r2, %r79, %r1;
	mov.u32 	%r80, %ctaid.x;
	shl.b32 	%r3, %r80, 2;
	mov.u32 	%r4, %tid.x;
	add.s32 	%r5, %r3, %r4;
	mov.u32 	%r6, %nctaid.x;
	mul.lo.s32 	%r7, %r75, %r75;
	shl.b32 	%r81, %r1, 4;
	mov.u32 	%r82, _ZZ25TiledMatrixMultiplicationPiS_S_iE5tile2;
	shl.b32 	%r83, %r4, 2;
	add.s32 	%r12, %r82, %r83;
	add.s32 	%r8, %r12, %r81;
	mul.lo.s32 	%r9, %r75, %r2;
	mov.u32 	%r84, _ZZ25TiledMatrixMultiplicationPiS_S_iE5tile1;
	add.s32 	%r10, %r84, %r81;
	add.s32 	%r11, %r10, %r83;
	and.b32  	%r13, %r6, 3;
	setp.lt.u32 	%p1, %r6, 4;
	mov.b32 	%r184, 0;
	mov.u32 	%r192, %r184;
	@%p1 bra 	$L__BB0_19;
	and.b32  	%r184, %r6, 2147483644;
	and.b32  	%r86, %r6, -4;
	neg.s32 	%r173, %r86;
	add.s32 	%r172, %r4, %r9;
	add.s32 	%r87, %r1, 12;
	mad.lo.s32 	%r88, %r75, %r87, %r4;
	add.s32 	%r171, %r88, %r3;
	shl.b32 	%r18, %r75, 4;
	add.s32 	%r89, %r1, 8;
	mad.lo.s32 	%r90, %r75, %r89, %r4;
	add.s32 	%r170, %r90, %r3;
	add.s32 	%r91, %r1, 4;
	mad.lo.s32 	%r92, %r75, %r91, %r4;
	add.s32 	%r169, %r92, %r3;
	mad.lo.s32 	%r93, %r1, %r75, %r4;
	add.s32 	%r168, %r93, %r3;
	mov.b32 	%r192, 0;
$L__BB0_2:
	setp.ge.s32 	%p2, %r168, %r7;
	mov.b32 	%r175, 0;
	@%p2 bra 	$L__BB0_4;
	mul.wide.s32 	%rd8, %r168, 4;
	add.s64 	%rd9, %rd2, %rd8;
	ld.global.u32 	%r175, [%rd9];
$L__BB0_4:
	st.shared.u32 	[%r8], %r175;
	setp.ge.s32 	%p3, %r172, %r7;
	mul.wide.s32 	%rd10, %r172, 4;
	add.s64 	%rd3, %rd1, %rd10;
	mov.b32 	%r176, 0;
	@%p3 bra 	$L__BB0_6;
	ld.global.u32 	%r176, [%rd3];
$L__BB0_6:
	st.shared.u32 	[%r11], %r176;
	ld.shared.u32 	%r97, [%r10];
	ld.shared.u32 	%r98, [%r12];
	mad.lo.s32 	%r99, %r98, %r97, %r192;
	ld.shared.u32 	%r100, [%r10+4];
	ld.shared.u32 	%r101, [%r12+16];
	mad.lo.s32 	%r102, %r101, %r100, %r99;
	ld.shared.u32 	%r103, [%r10+8];
	ld.shared.u32 	%r104, [%r12+32];
	mad.lo.s32 	%r105, %r104, %r103, %r102;
	ld.shared.u32 	%r106, [%r10+12];
	ld.shared.u32 	%r107, [%r12+48];
	mad.lo.s32 	%r33, %r107, %r106, %r105;
	bar.sync 	0;
	setp.ge.s32 	%p4, %r169, %r7;
	mov.b32 	%r177, 0;
	@%p4 bra 	$L__BB0_8;
	mul.wide.s32 	%rd11, %r169, 4;
	add.s64 	%rd12, %rd2, %rd11;
	ld.global.u32 	%r177, [%rd12];
$L__BB0_8:
	st.shared.u32 	[%r8], %r177;
	add.s32 	%r109, %r172, 4;
	setp.ge.s32 	%p5, %r109, %r7;
	mov.b32 	%r178, 0;
	@%p5 bra 	$L__BB0_10;
	ld.global.u32 	%r178, [%rd3+16];
$L__BB0_10:
	st.shared.u32 	[%r11], %r178;
	ld.shared.u32 	%r111, [%r10];
	ld.shared.u32 	%r112, [%r12];
	mad.lo.s32 	%r113, %r112, %r111, %r33;
	ld.shared.u32 	%r114, [%r10+4];
	ld.shared.u32 	%r115, [%r12+16];
	mad.lo.s32 	%r116, %r115, %r114, %r113;
	ld.shared.u32 	%r117, [%r10+8];
	ld.shared.u32 	%r118, [%r12+32];
	mad.lo.s32 	%r119, %r118, %r117, %r116;
	ld.shared.u32 	%r120, [%r10+12];
	ld.shared.u32 	%r121, [%r12+48];
	mad.lo.s32 	%r38, %r121, %r120, %r119;
	bar.sync 	0;
	setp.ge.s32 	%p6, %r170, %r7;
	mov.b32 	%r179, 0;
	@%p6 bra 	$L__BB0_12;
	mul.wide.s32 	%rd13, %r170, 4;
	add.s64 	%rd14, %rd2, %rd13;
	ld.global.u32 	%r179, [%rd14];
$L__BB0_12:
	st.shared.u32 	[%r8], %r179;
	add.s32 	%r123, %r172, 8;
	setp.ge.s32 	%p7, %r123, %r7;
	mov.b32 	%r180, 0;
	@%p7 bra 	$L__BB0_14;
	ld.global.u32 	%r180, [%rd3+32];
$L__BB0_14:
	st.shared.u32 	[%r11], %r180;
	ld.shared.u32 	%r125, [%r10];
	ld.shared.u32 	%r126, [%r12];
	mad.lo.s32 	%r127, %r126, %r125, %r38;
	ld.shared.u32 	%r128, [%r10+4];
	ld.shared.u32 	%r129, [%r12+16];
	mad.lo.s32 	%r130, %r129, %r128, %r127;
	ld.shared.u32 	%r131, [%r10+8];
	ld.shared.u32 	%r132, [%r12+32];
	mad.lo.s32 	%r133, %r132, %r131, %r130;
	ld.shared.u32 	%r134, [%r10+12];
	ld.shared.u32 	%r135, [%r12+48];
	mad.lo.s32 	%r43, %r135, %r134, %r133;
	bar.sync 	0;
	setp.ge.s32 	%p8, %r171, %r7;
	mov.b32 	%r181, 0;
	@%p8 bra 	$L__BB0_16;
	mul.wide.s32 	%rd15, %r171, 4;
	add.s64 	%rd16, %rd2, %rd15;
	ld.global.u32 	%r181, [%rd16];
$L__BB0_16:
	st.shared.u32 	[%r8], %r181;
	add.s32 	%r137, %r172, 12;
	setp.ge.s32 	%p9, %r137, %r7;
	mov.b32 	%r182, 0;
	@%p9 bra 	$L__BB0_18;
	ld.global.u32 	%r182, [%rd3+48];
$L__BB0_18:
	st.shared.u32 	[%r11], %r182;
	ld.shared.u32 	%r138, [%r10];
	ld.shared.u32 	%r139, [%r12];
	mad.lo.s32 	%r140, %r139, %r138, %r43;
	ld.shared.u32 	%r141, [%r10+4];
	ld.shared.u32 	%r142, [%r12+16];
	mad.lo.s32 	%r143, %r142, %r141, %r140;
	ld.shared.u32 	%r144, [%r10+8];
	ld.shared.u32 	%r145, [%r12+32];
	mad.lo.s32 	%r146, %r145, %r144, %r143;
	ld.shared.u32 	%r147, [%r10+12];
	ld.shared.u32 	%r148, [%r12+48];
	mad.lo.s32 	%r192, %r148, %r147, %r146;
	bar.sync 	0;
	add.s32 	%r173, %r173, 4;
	add.s32 	%r172, %r172, 16;
	add.s32 	%r171, %r171, %r18;
	add.s32 	%r170, %r170, %r18;
	add.s32 	%r169, %r169, %r18;
	add.s32 	%r168, %r168, %r18;
	setp.ne.s32 	%p10, %r173, 0;
	@%p10 bra 	$L__BB0_2;
$L__BB0_19:
	setp.eq.s32 	%p11, %r13, 0;
	@%p11 bra 	$L__BB0_26;
	add.s32 	%r149, %r4, %r9;
	shl.b32 	%r150, %r184, 2;
	add.s32 	%r188, %r149, %r150;
	add.s32 	%r151, %r1, %r150;
	mad.lo.s32 	%r152, %r75, %r151, %r4;
	add.s32 	%r187, %r152, %r3;
	shl.b32 	%r60, %r75, 2;
	neg.s32 	%r186, %r13;
$L__BB0_21:
	.pragma "nounroll";
	mul.wide.s32 	%rd17, %r188, 4;
	add.s64 	%rd4, %rd1, %rd17;
	setp.ge.s32 	%p12, %r187, %r7;
	mov.b32 	%r190, 0;
	@%p12 bra 	$L__BB0_23;
	mul.wide.s32 	%rd18, %r187, 4;
	add.s64 	%rd19, %rd2, %rd18;
	ld.global.u32 	%r190, [%rd19];
$L__BB0_23:
	st.shared.u32 	[%r8], %r190;
	setp.ge.s32 	%p13, %r188, %r7;
	mov.b32 	%r191, 0;
	@%p13 bra 	$L__BB0_25;
	ld.global.u32 	%r191, [%rd4];
$L__BB0_25:
	st.shared.u32 	[%r11], %r191;
	ld.shared.u32 	%r155, [%r10];
	ld.shared.u32 	%r156, [%r12];
	mad.lo.s32 	%r157, %r156, %r155, %r192;
	ld.shared.u32 	%r158, [%r10+4];
	ld.shared.u32 	%r159, [%r12+16];
	mad.lo.s32 	%r160, %r159, %r158, %r157;
	ld.shared.u32 	%r161, [%r10+8];
	ld.shared.u32 	%r162, [%r12+32];
	mad.lo.s32 	%r163, %r162, %r161, %r160;
	ld.shared.u32 	%r164, [%r10+12];
	ld.shared.u32 	%r165, [%r12+48];
	mad.lo.s32 	%r192, %r165, %r164, %r163;
	bar.sync 	0;
	add.s32 	%r188, %r188, 4;
	add.s32 	%r187, %r187, %r60;
	add.s32 	%r186, %r186, 1;
	setp.ne.s32 	%p14, %r186, 0;
	@%p14 bra 	$L__BB0_21;
$L__BB0_26:
	max.s32 	%r166, %r2, %r5;
	setp.ge.s32 	%p15, %r166, %r75;
	@%p15 bra 	$L__BB0_28;
	ld.param.u64 	%rd23, [_Z25TiledMatrixMultiplicationPiS_S_i_param_2];
	add.s32 	%r167, %r9, %r5;
	cvta.to.global.u64 	%rd20, %rd23;
	mul.wide.s32 	%rd21, %r167, 4;
	add.s64 	%rd22, %rd20, %rd21;
	st.global.u32 	[%rd22], %r192;
$L__BB0_28:
	ret;

}


// ===== COMPILED SASS (sm_100) =====

	.target	sm_100

	.elftype	@"ET_EXEC"


//--------------------- .note.nv.tkinfo           --------------------------
	.section	.note.nv.tkinfo,"",@"SHT_NOTE"
	.sectionflags	@"SHF_NOTE_NV_TKINFO"
	.tkinfo
        /*0018*/ 	.word	0x00000002
        /*0030*/ 	.string	""
        /*0030*/ 	.string	"ptxas"
        /*0030*/ 	.string	"Cuda compilation tools, release 13.0, V13.0.88"
        /*0030*/ 	.string	"Build cuda_13.0.r13.0/compiler.36424714_0"
        /*0030*/ 	.string	"-arch sm_100 -m 64 "



//--------------------- .note.nv.cuinfo           --------------------------
	.section	.note.nv.cuinfo,"",@"SHT_NOTE"
	.sectionflags	@"SHF_NOTE_NV_CUINFO"
        /*0018*/ 	.short	0x0002
        /*001a*/ 	.short	0x0064
        /*001c*/ 	.short	0x0082
	.zero		2


//--------------------- .nv.info                  --------------------------
	.section	.nv.info,"",@"SHT_CUDA_INFO"
	.align	4


	//----- nvinfo : EIATTR_REGCOUNT
	.align		4
        /*0000*/ 	.byte	0x04, 0x2f
        /*0002*/ 	.short	(.L_1 - .L_0)
	.align		4
.L_0:
        /*0004*/ 	.word	index@(_Z25TiledMatrixMultiplicationPiS_S_i)
        /*0008*/ 	.word	0x00000020


	//----- nvinfo : EIATTR_FRAME_SIZE
	.align		4
.L_1:
        /*000c*/ 	.byte	0x04, 0x11
        /*000e*/ 	.short	(.L_3 - .L_2)
	.align		4
.L_2:
        /*0010*/ 	.word	index@(_Z25TiledMatrixMultiplicationPiS_S_i)
        /*0014*/ 	.word	0x00000000


	//----- nvinfo : EIATTR_MIN_STACK_SIZE
	.align		4
.L_3:
        /*0018*/ 	.byte	0x04, 0x12
        /*001a*/ 	.short	(.L_5 - .L_4)
	.align		4
.L_4:
        /*001c*/ 	.word	index@(_Z25TiledMatrixMultiplicationPiS_S_i)
        /*0020*/ 	.word	0x00000000
.L_5:


//--------------------- .nv.compat                --------------------------
	.section	.nv.compat,"",@"SHT_CUDA_COMPAT_INFO"
	.align	4
        /*0000*/ 	.byte	0x02, 0x09, 0x00, 0x00, 0x02, 0x02, 0x01, 0x00, 0x02, 0x05, 0x05, 0x00, 0x03, 0x07, 0x01, 0x01
        /*0010*/ 	.byte	0x02, 0x03, 0x00, 0x00, 0x02, 0x06, 0x01, 0x00, 0x04, 0x0b, 0x08, 0x00, 0x09, 0x00, 0x00, 0x00
        /*0020*/ 	.byte	0x00, 0x00, 0x00, 0x00


//--------------------- .nv.info._Z25TiledMatrixMultiplicationPiS_S_i --------------------------
	.section	.nv.info._Z25TiledMatrixMultiplicationPiS_S_i,"",@"SHT_CUDA_INFO"
	.sectionflags	@""
	.align	4


	//----- nvinfo : EIATTR_CUDA_API_VERSION
	.align		4
        /*0000*/ 	.byte	0x04, 0x37
        /*0002*/ 	.short	(.L_7 - .L_6)
.L_6:
        /*0004*/ 	.word	0x00000082


	//----- nvinfo : EIATTR_KPARAM_INFO
	.align		4
.L_7:
        /*0008*/ 	.byte	0x04, 0x17
        /*000a*/ 	.short	(.L_9 - .L_8)
.L_8:
        /*000c*/ 	.word	0x00000000
        /*0010*/ 	.short	0x0003
        /*0012*/ 	.short	0x0018
        /*0014*/ 	.byte	0x00, 0xf0, 0x11, 0x00


	//----- nvinfo : EIATTR_KPARAM_INFO
	.align		4
.L_9:
        /*0018*/ 	.byte	0x04, 0x17
        /*001a*/ 	.short	(.L_11 - .L_10)
.L_10:
        /*001c*/ 	.word	0x00000000
        /*0020*/ 	.short	0x0002
        /*0022*/ 	.short	0x0010
        /*0024*/ 	.byte	0x00, 0xf5, 0x21, 0x00


	//----- nvinfo : EIATTR_KPARAM_INFO
	.align		4
.L_11:
        /*0028*/ 	.byte	0x04, 0x17
        /*002a*/ 	.short	(.L_13 - .L_12)
.L_12:
        /*002c*/ 	.word	0x00000000
        /*0030*/ 	.short	0x0001
        /*0032*/ 	.short	0x0008
        /*0034*/ 	.byte	0x00, 0xf5, 0x21, 0x00


	//----- nvinfo : EIATTR_KPARAM_INFO
	.align		4
.L_13:
        /*0038*/ 	.byte	0x04, 0x17
        /*003a*/ 	.short	(.L_15 - .L_14)
.L_14:
        /*003c*/ 	.word	0x00000000
        /*0040*/ 	.short	0x0000
        /*0042*/ 	.short	0x0000
        /*0044*/ 	.byte	0x00, 0xf5, 0x21, 0x00


	//----- nvinfo : EIATTR_SPARSE_MMA_MASK
	.align		4
.L_15:
        /*0048*/ 	.byte	0x03, 0x50
        /*004a*/ 	.short	0x0000


	//----- nvinfo : EIATTR_MAXREG_COUNT
	.align		4
        /*004c*/ 	.byte	0x03, 0x1b
        /*004e*/ 	.short	0x00ff


	//----- nvinfo : EIATTR_NUM_BARRIERS
	.align		4
        /*0050*/ 	.byte	0x02, 0x4c
        /*0052*/ 	.byte	0x01
	.zero		1


	//----- nvinfo : EIATTR_MERCURY_ISA_VERSION
	.align		4
        /*0054*/ 	.byte	0x03, 0x5f
        /*0056*/ 	.short	0x0101


	//----- nvinfo : EIATTR_VRC_CTA_INIT_COUNT
	.align		4
        /*0058*/ 	.byte	0x02, 0x4a
	.zero		1
	.zero		1


	//----- nvinfo : EIATTR_EXIT_INSTR_OFFSETS
	.align		4
        /*005c*/ 	.byte	0x04, 0x1c
        /*005e*/ 	.short	(.L_17 - .L_16)


	//   ....[0]....
.L_16:
        /*0060*/ 	.word	0x00000ac0


	//   ....[1]....
        /*0064*/ 	.word	0x00000b10


	//----- nvinfo : EIATTR_CBANK_PARAM_SIZE
	.align		4
.L_17:
        /*0068*/ 	.byte	0x03, 0x19
        /*006a*/ 	.short	0x001c


	//----- nvinfo : EIATTR_PARAM_CBANK
	.align		4
        /*006c*/ 	.byte	0x04, 0x0a
        /*006e*/ 	.short	(.L_19 - .L_18)
	.align		4
.L_18:
        /*0070*/ 	.word	index@(.nv.constant0._Z25TiledMatrixMultiplicationPiS_S_i)
        /*0074*/ 	.short	0x0380
        /*0076*/ 	.short	0x001c


	//----- nvinfo : EIATTR_SW_WAR
	.align		4
.L_19:
        /*0078*/ 	.byte	0x04, 0x36
        /*007a*/ 	.short	(.L_21 - .L_20)
.L_20:
        /*007c*/ 	.word	0x00000008
.L_21:


//--------------------- .nv.callgraph             --------------------------
	.section	.nv.callgraph,"",@"SHT_CUDA_CALLGRAPH"
	.align	4
	.sectionentsize	8
	.align		4
        /*0000*/ 	.word	0x00000000
	.align		4
        /*0004*/ 	.word	0xffffffff
	.align		4
        /*0008*/ 	.word	0x00000000
	.align		4
        /*000c*/ 	.word	0xfffffffe
	.align		4
        /*0010*/ 	.word	0x00000000
	.align		4
        /*0014*/ 	.word	0xfffffffd
	.align		4
        /*0018*/ 	.word	0x00000000
	.align		4
        /*001c*/ 	.word	0xfffffffc


//--------------------- .text._Z25TiledMatrixMultiplicationPiS_S_i --------------------------
	.section	.text._Z25TiledMatrixMultiplicationPiS_S_i,"ax",@progbits
	.align	128
        .global         _Z25TiledMatrixMultiplicationPiS_S_i
        .type           _Z25TiledMatrixMultiplicationPiS_S_i,@function
        .size           _Z25TiledMatrixMultiplicationPiS_S_i,(.L_x_5 - _Z25TiledMatrixMultiplicationPiS_S_i)
        .other          _Z25TiledMatrixMultiplicationPiS_S_i,@"STO_CUDA_ENTRY STV_DEFAULT"
_Z25TiledMatrixMultiplicationPiS_S_i:
.text._Z25TiledMatrixMultiplicationPiS_S_i:
[----:B------:R-:W-:Y:S01]  /*0000*/  LDC R1, c[0x0][0x37c] ;  /* 0x0000df00ff017b82 */ /* 0x000fe20000000800 */
[----:B------:R-:W0:Y:S07]  /*0010*/  S2R R18, SR_TID.X ;  /* 0x0000000000127919 */ /* 0x000e2e0000002100 */
[----:B------:R-:W1:Y:S01]  /*0020*/  S2UR UR7, SR_CgaCtaId ;  /* 0x00000000000779c3 */ /* 0x000e620000008800 */
[----:B------:R-:W2:Y:S01]  /*0030*/  LDCU UR8, c[0x0][0x370] ;  /* 0x00006e00ff0877ac */ /* 0x000ea20008000800 */
[----:B------:R-:W-:Y:S01]  /*0040*/  CS2R R24, SRZ ;  /* 0x0000000000187805 */ /* 0x000fe2000001ff00 */
[----:B------:R-:W3:Y:S01]  /*0050*/  S2R R19, SR_TID.Y ;  /* 0x0000000000137919 */ /* 0x000ee20000002200 */
[----:B------:R-:W4:Y:S01]  /*0060*/  LDCU UR9, c[0x0][0x398] ;  /* 0x00007300ff0977ac */ /* 0x000f220008000800 */
[----:B------:R-:W5:Y:S01]  /*0070*/  S2R R0, SR_CTAID.Y ;  /* 0x0000000000007919 */ /* 0x000f620000002600 */
[----:B------:R-:W-:Y:S01]  /*0080*/  UMOV UR4, 0x400 ;  /* 0x0000040000047882 */ /* 0x000fe20000000000 */
[----:B------:R-:W0:Y:S01]  /*0090*/  LDCU.64 UR10, c[0x0][0x358] ;  /* 0x00006b00ff0a77ac */ /* 0x000e220008000a00 */
[----:B------:R-:W5:Y:S01]  /*00a0*/  S2R R17, SR_CTAID.X ;  /* 0x0000000000117919 */ /* 0x000f620000002500 */
[----:B------:R-:W-:-:S02]  /*00b0*/  UIADD3 UR5, UPT, UPT, UR4, 0x40, URZ ;  /* 0x0000004004057890 */ /* 0x000fc4000fffe0ff */
[----:B--2---:R-:W-:Y:S02]  /*00c0*/  UISETP.GE.U32.AND UP0, UPT, UR8, 0x4, UPT ;  /* 0x000000040800788c */ /* 0x004fe4000bf06070 */
[----:B------:R-:W-:Y:S01]  /*00d0*/  ULOP3.LUT UR6, UR8, 0x3, URZ, 0xc0, !UPT ;  /* 0x0000000308067892 */ /* 0x000fe2000f8ec0ff */
[----:B----4-:R-:W-:Y:S01]  /*00e0*/  MOV R15, UR9 ;  /* 0x00000009000f7c02 */ /* 0x010fe20008000f00 */
[----:B-1----:R-:W-:Y:S02]  /*00f0*/  ULEA UR5, UR7, UR5, 0x18 ;  /* 0x0000000507057291 */ /* 0x002fe4000f8ec0ff */
[----:B------:R-:W-:Y:S02]  /*0100*/  ULEA UR4, UR7, UR4, 0x18 ;  /* 0x0000000407047291 */ /* 0x000fe4000f8ec0ff */
[----:B------:R-:W-:Y:S02]  /*0110*/  IMAD R5, R15, R15, RZ ;  /* 0x0000000f0f057224 */ /* 0x000fe400078e02ff */
[----:B0-----:R-:W-:-:S02]  /*0120*/  LEA R3, R18, UR5, 0x2 ;  /* 0x0000000512037c11 */ /* 0x001fc4000f8e10ff */
[----:B---3--:R-:W-:-:S03]  /*0130*/  LEA R2, R19, UR4, 0x4 ;  /* 0x0000000413027c11 */ /* 0x008fc6000f8e20ff */
[----:B------:R-:W-:Y:S01]  /*0140*/  IMAD R7, R19, 0x10, R3 ;  /* 0x0000001013077824 */ /* 0x000fe200078e0203 */
[----:B-----5:R-:W-:Y:S02]  /*0150*/  LEA R0, R0, R19, 0x2 ;  /* 0x0000001300007211 */ /* 0x020fe400078e10ff */
[----:B------:R-:W-:Y:S02]  /*0160*/  LEA R6, R18, R2, 0x2 ;  /* 0x0000000212067211 */ /* 0x000fe400078e10ff */
[----:B------:R-:W-:Y:S01]  /*0170*/  LEA R4, R17, R18, 0x2 ;  /* 0x0000001211047211 */ /* 0x000fe200078e10ff */
[----:B------:R-:W-:Y:S06]  /*0180*/  BRA.U !UP0, `(.L_x_0) ;  /* 0x0000000508b07547 */ /* 0x000fec000b800000 */
[C---:B------:R-:W-:Y:S01]  /*0190*/  IADD3 R8, PT, PT, R19.reuse, 0xc, RZ ;  /* 0x0000000c13087810 */ /* 0x040fe20007ffe0ff */
[----:B------:R-:W-:Y:S01]  /*01a0*/  ULOP3.LUT UR5, UR8, 0x7ffffffc, URZ, 0xc0, !UPT ;  /* 0x7ffffffc08057892 */ /* 0x000fe2000f8ec0ff */
[C---:B------:R-:W-:Y:S01]  /*01b0*/  IADD3 R10, PT, PT, R19.reuse, 0x4, RZ ;  /* 0x00000004130a7810 */ /* 0x040fe20007ffe0ff */
[CCC-:B------:R-:W-:Y:S01]  /*01c0*/  IMAD R16, R19.reuse, R15.reuse, R18.reuse ;  /* 0x0000000f13107224 */ /* 0x1c0fe200078e0212 */
[----:B------:R-:W-:Y:S01]  /*01d0*/  IADD3 R9, PT, PT, R19, 0x8, RZ ;  /* 0x0000000813097810 */ /* 0x000fe20007ffe0ff */
[-CC-:B------:R-:W-:Y:S01]  /*01e0*/  IMAD R8, R8, R15.reuse, R18.reuse ;  /* 0x0000000f08087224 */ /* 0x180fe200078e0212 */
[----:B------:R-:W-:Y:S01]  /*01f0*/  ULOP3.LUT UR4, UR8, 0xfffffffc, URZ, 0xc0, !UPT ;  /* 0xfffffffc08047892 */ /* 0x000fe2000f8ec0ff */
[-CC-:B------:R-:W-:Y:S01]  /*0200*/  IMAD R10, R10, R15.reuse, R18.reuse ;  /* 0x0000000f0a0a7224 */ /* 0x180fe200078e0212 */
[----:B------:R-:W-:Y:S01]  /*0210*/  LEA R16, R17, R16, 0x2 ;  /* 0x0000001011107211 */ /* 0x000fe200078e10ff */
[-CC-:B------:R-:W-:Y:S01]  /*0220*/  IMAD R20, R9, R15.reuse, R18.reuse ;  /* 0x0000000f09147224 */ /* 0x180fe200078e0212 */
[----:B------:R-:W-:Y:S01]  /*0230*/  MOV R24, UR5 ;  /* 0x0000000500187c02 */ /* 0x000fe20008000f00 */
[----:B------:R-:W-:Y:S01]  /*0240*/  IMAD R23, R0, R15, R18 ;  /* 0x0000000f00177224 */ /* 0x000fe200078e0212 */
[C---:B------:R-:W-:Y:S01]  /*0250*/  LEA R22, R17.reuse, R8, 0x2 ;  /* 0x0000000811167211 */ /* 0x040fe200078e10ff */
[----:B------:R-:W-:Y:S01]  /*0260*/  IMAD.MOV.U32 R25, RZ, RZ, RZ ;  /* 0x000000ffff197224 */ /* 0x000fe200078e00ff */
[C---:B------:R-:W-:Y:S01]  /*0270*/  LEA R21, R17.reuse, R10, 0x2 ;  /* 0x0000000a11157211 */ /* 0x040fe200078e10ff */
[----:B------:R-:W-:Y:S01]  /*0280*/  IMAD R20, R17, 0x4, R20 ;  /* 0x0000000411147824 */ /* 0x000fe200078e0214 */
[----:B------:R-:W-:-:S12]  /*0290*/  UIADD3 UR4, UPT, UPT, -UR4, URZ, URZ ;  /* 0x000000ff04047290 */ /* 0x000fd8000fffe1ff */
.L_x_1:
[-C--:B------:R-:W-:Y:S01]  /*02a0*/  ISETP.GE.AND P0, PT, R16, R5.reuse, PT ;  /* 0x000000051000720c */ /* 0x080fe20003f06270 */
[----:B------:R-:W0:Y:S01]  /*02b0*/  LDC.64 R26, c[0x0][0x380] ;  /* 0x0000e000ff1a7b82 */ /* 0x000e220000000a00 */
[----:B------:R-:W-:Y:S02]  /*02c0*/  ISETP.GE.AND P1, PT, R23, R5, PT ;  /* 0x000000051700720c */ /* 0x000fe40003f26270 */
[----:B------:R-:W-:-:S09]  /*02d0*/  CS2R R10, SRZ ;  /* 0x00000000000a7805 */ /* 0x000fd2000001ff00 */
[----:B------:R-:W1:Y:S01]  /*02e0*/  @!P0 LDC.64 R8, c[0x0][0x388] ;  /* 0x0000e200ff088b82 */ /* 0x000e620000000a00 */
[----:B0-----:R-:W-:-:S05]  /*02f0*/  IMAD.WIDE R26, R23, 0x4, R26 ;  /* 0x00000004171a7825 */ /* 0x001fca00078e021a */
[----:B------:R-:W2:Y:S01]  /*0300*/  @!P1 LDG.E R11, desc[UR10][R26.64] ;  /* 0x0000000a1a0b9981 */ /* 0x000ea2000c1e1900 */
[----:B-1----:R-:W-:-:S05]  /*0310*/  @!P0 IMAD.WIDE R8, R16, 0x4, R8 ;  /* 0x0000000410088825 */ /* 0x002fca00078e0208 */
[----:B------:R0:W3:Y:S01]  /*0320*/  @!P0 LDG.E R10, desc[UR10][R8.64] ;  /* 0x0000000a080a8981 */ /* 0x0000e2000c1e1900 */
[----:B------:R-:W-:-:S13]  /*0330*/  ISETP.GE.AND P0, PT, R21, R5, PT ;  /* 0x000000051500720c */ /* 0x000fda0003f06270 */
[----:B0-----:R-:W0:Y:S02]  /*0340*/  @!P0 LDC.64 R8, c[0x0][0x388] ;  /* 0x0000e200ff088b82 */ /* 0x001e240000000a00 */
[----:B0-----:R-:W-:Y:S01]  /*0350*/  @!P0 IMAD.WIDE R8, R21, 0x4, R8 ;  /* 0x0000000415088825 */ /* 0x001fe200078e0208 */
[----:B---3--:R-:W-:Y:S04]  /*0360*/  STS [R7], R10 ;  /* 0x0000000a07007388 */ /* 0x008fe80000000800 */
[----:B--2---:R0:W-:Y:S04]  /*0370*/  STS [R6], R11 ;  /* 0x0000000b06007388 */ /* 0x0041e80000000800 */
[----:B------:R-:W-:Y:S04]  /*0380*/  LDS R28, [R3] ;  /* 0x00000000031c7984 */ /* 0x000fe80000000800 */
[----:B------:R-:W1:Y:S04]  /*0390*/  LDS.128 R12, [R2] ;  /* 0x00000000020c7984 */ /* 0x000e680000000c00 */
[----:B------:R-:W2:Y:S04]  /*03a0*/  LDS R29, [R3+0x10] ;  /* 0x00001000031d7984 */ /* 0x000ea80000000800 */
[----:B------:R-:W3:Y:S01]  /*03b0*/  LDS R10, [R3+0x20] ;  /* 0x00002000030a7984 */ /* 0x000ee20000000800 */
[----:B0-----:R-:W-:Y:S01]  /*03c0*/  IADD3 R11, PT, PT, R23, 0x4, RZ ;  /* 0x00000004170b7810 */ /* 0x001fe20007ffe0ff */
[----:B-1----:R-:W-:-:S04]  /*03d0*/  IMAD R12, R12, R28, R25 ;  /* 0x0000001c0c0c7224 */ /* 0x002fc800078e0219 */
[----:B--2---:R-:W-:Y:S02]  /*03e0*/  IMAD R13, R29, R13, R12 ;  /* 0x0000000d1d0d7224 */ /* 0x004fe400078e020c */
[----:B------:R-:W0:Y:S01]  /*03f0*/  LDS R12, [R3+0x30] ;  /* 0x00003000030c7984 */ /* 0x000e220000000800 */
[----:B------:R-:W-:Y:S01]  /*0400*/  CS2R R28, SRZ ;  /* 0x00000000001c7805 */ /* 0x000fe2000001ff00 */
[----:B------:R-:W-:Y:S06]  /*0410*/  BAR.SYNC.DEFER_BLOCKING 0x0 ;  /* 0x0000000000007b1d */ /* 0x000fec0000010000 */
[----:B------:R-:W2:Y:S01]  /*0420*/  @!P0 LDG.E R28, desc[UR10][R8.64] ;  /* 0x0000000a081c8981 */ /* 0x000ea2000c1e1900 */
[----:B------:R-:W-:-:S13]  /*0430*/  ISETP.GE.AND P0, PT, R11, R5, PT ;  /* 0x000000050b00720c */ /* 0x000fda0003f06270 */
[----:B------:R-:W4:Y:S01]  /*0440*/  @!P0 LDG.E R29, desc[UR10][R26.64+0x10] ;  /* 0x0000100a1a1d8981 */ /* 0x000f22000c1e1900 */
[----:B---3--:R-:W-:Y:S01]  /*0450*/  IMAD R13, R10, R14, R13 ;  /* 0x0000000e0a0d7224 */ /* 0x008fe200078e020d */
[----:B------:R-:W-:-:S03]  /*0460*/  ISETP.GE.AND P0, PT, R20, R5, PT ;  /* 0x000000051400720c */ /* 0x000fc60003f06270 */
[----:B0-----:R-:W-:Y:S01]  /*0470*/  IMAD R12, R12, R15, R13 ;  /* 0x0000000f0c0c7224 */ /* 0x001fe200078e020d */
[----:B--2---:R0:W-:Y:S04]  /*0480*/  STS [R7], R28 ;  /* 0x0000001c07007388 */ /* 0x0041e80000000800 */
[----:B----4-:R-:W-:Y:S04]  /*0490*/  STS [R6], R29 ;  /* 0x0000001d06007388 */ /* 0x010fe80000000800 */
[----:B------:R-:W-:Y:S04]  /*04a0*/  LDS R25, [R3] ;  /* 0x0000000003197984 */ /* 0x000fe80000000800 */
[----:B------:R-:W1:Y:S04]  /*04b0*/  LDS.128 R8, [R2] ;  /* 0x0000000002087984 */ /* 0x000e680000000c00 */
[----:B------:R-:W2:Y:S01]  /*04c0*/  LDS R14, [R3+0x10] ;  /* 0x00001000030e7984 */ /* 0x000ea20000000800 */
[----:B0-----:R-:W-:Y:S01]  /*04d0*/  IADD3 R28, PT, PT, R23, 0x8, RZ ;  /* 0x00000008171c7810 */ /* 0x001fe20007ffe0ff */
[----:B-1----:R-:W-:-:S02]  /*04e0*/  IMAD R8, R8, R25, R12 ;  /* 0x0000001908087224 */ /* 0x002fc400078e020c */
[----:B------:R-:W0:Y:S02]  /*04f0*/  @!P0 LDC.64 R12, c[0x0][0x388] ;  /* 0x0000e200ff0c8b82 */ /* 0x000e240000000a00 */
[----:B--2---:R-:W-:Y:S02]  /*0500*/  IMAD R9, R14, R9, R8 ;  /* 0x000000090e097224 */ /* 0x004fe400078e0208 */
[----:B------:R-:W1:Y:S04]  /*0510*/  LDS R14, [R3+0x20] ;  /* 0x00002000030e7984 */ /* 0x000e680000000800 */
[----:B------:R-:W2:Y:S01]  /*0520*/  LDS R8, [R3+0x30] ;  /* 0x0000300003087984 */ /* 0x000ea20000000800 */
[----:B------:R-:W-:Y:S02]  /*0530*/  HFMA2 R25, -RZ, RZ, 0, 0 ;  /* 0x00000000ff197431 */ /* 0x000fe400000001ff */
[----:B0-----:R-:W-:Y:S01]  /*0540*/  @!P0 IMAD.WIDE R12, R20, 0x4, R12 ;  /* 0x00000004140c8825 */ /* 0x001fe200078e020c */
[----:B------:R-:W-:Y:S06]  /*0550*/  BAR.SYNC.DEFER_BLOCKING 0x0 ;  /* 0x0000000000007b1d */ /* 0x000fec0000010000 */
[----:B------:R-:W3:Y:S01]  /*0560*/  @!P0 LDG.E R25, desc[UR10][R12.64] ;  /* 0x0000000a0c198981 */ /* 0x000ee2000c1e1900 */
[----:B------:R-:W-:-:S02]  /*0570*/  ISETP.GE.AND P0, PT, R28, R5, PT ;  /* 0x000000051c00720c */ /* 0x000fc40003f06270 */
[----:B------:R-:W-:-:S11]  /*0580*/  CS2R R28, SRZ ;  /* 0x00000000001c7805 */ /* 0x000fd6000001ff00 */
[----:B------:R-:W4:Y:S01]  /*0590*/  @!P0 LDG.E R29, desc[UR10][R26.64+0x20] ;  /* 0x0000200a1a1d8981 */ /* 0x000f22000c1e1900 */
[----:B-1----:R-:W-:-:S04]  /*05a0*/  IMAD R9, R14, R10, R9 ;  /* 0x0000000a0e097224 */ /* 0x002fc800078e0209 */
[----:B--2---:R-:W-:Y:S01]  /*05b0*/  IMAD R9, R8, R11, R9 ;  /* 0x0000000b08097224 */ /* 0x004fe200078e0209 */
[----:B------:R-:W-:Y:S01]  /*05c0*/  ISETP.GE.AND P0, PT, R22, R5, PT ;  /* 0x000000051600720c */ /* 0x000fe20003f06270 */
[----:B---3--:R-:W-:Y:S04]  /*05d0*/  STS [R7], R25 ;  /* 0x0000001907007388 */ /* 0x008fe80000000800 */
[----:B----4-:R-:W-:Y:S04]  /*05e0*/  STS [R6], R29 ;  /* 0x0000001d06007388 */ /* 0x010fe80000000800 */
[----:B------:R-:W-:Y:S04]  /*05f0*/  LDS R10, [R3] ;  /* 0x00000000030a7984 */ /* 0x000fe80000000800 */
[----:B------:R-:W0:Y:S04]  /*0600*/  LDS.128 R12, [R2] ;  /* 0x00000000020c7984 */ /* 0x000e280000000c00 */
[----:B------:R-:W1:Y:S01]  /*0610*/  LDS R11, [R3+0x10] ;  /* 0x00001000030b7984 */ /* 0x000e620000000800 */
[----:B0-----:R-:W-:-:S02]  /*0620*/  IMAD R10, R12, R10, R9 ;  /* 0x0000000a0c0a7224 */ /* 0x001fc400078e0209 */
[----:B------:R-:W0:Y:S01]  /*0630*/  @!P0 LDC.64 R8, c[0x0][0x388] ;  /* 0x0000e200ff088b82 */ /* 0x000e220000000a00 */
[----:B------:R-:W-:Y:S01]  /*0640*/  LDS R12, [R3+0x30] ;  /* 0x00003000030c7984 */ /* 0x000fe20000000800 */
[----:B-1----:R-:W-:-:S03]  /*0650*/  IMAD R13, R11, R13, R10 ;  /* 0x0000000d0b0d7224 */ /* 0x002fc600078e020a */
[----:B------:R-:W1:Y:S01]  /*0660*/  LDS R10, [R3+0x20] ;  /* 0x00002000030a7984 */ /* 0x000e620000000800 */
[----:B------:R-:W-:Y:S01]  /*0670*/  VIADD R11, R23, 0xc ;  /* 0x0000000c170b7836 */ /* 0x000fe20000000000 */
[----:B------:R-:W-:Y:S01]  /*0680*/  MOV R25, RZ ;  /* 0x000000ff00197202 */ /* 0x000fe20000000f00 */
[----:B0-----:R-:W-:Y:S01]  /*0690*/  @!P0 IMAD.WIDE R8, R22, 0x4, R8 ;  /* 0x0000000416088825 */ /* 0x001fe200078e0208 */
[----:B------:R-:W-:Y:S06]  /*06a0*/  BAR.SYNC.DEFER_BLOCKING 0x0 ;  /* 0x0000000000007b1d */ /* 0x000fec0000010000 */
[----:B------:R-:W2:Y:S01]  /*06b0*/  @!P0 LDG.E R28, desc[UR10][R8.64] ;  /* 0x0000000a081c8981 */ /* 0x000ea2000c1e1900 */
[----:B------:R-:W-:-:S13]  /*06c0*/  ISETP.GE.AND P0, PT, R11, R5, PT ;  /* 0x000000050b00720c */ /* 0x000fda0003f06270 */
[----:B------:R0:W3:Y:S01]  /*06d0*/  @!P0 LDG.E R25, desc[UR10][R26.64+0x30] ;  /* 0x0000300a1a198981 */ /* 0x0000e2000c1e1900 */
[----:B-1----:R-:W-:-:S04]  /*06e0*/  IMAD R13, R10, R14, R13 ;  /* 0x0000000e0a0d7224 */ /* 0x002fc800078e020d */
[----:B0-----:R-:W-:Y:S02]  /*06f0*/  IMAD R26, R12, R15, R13 ;  /* 0x0000000f0c1a7224 */ /* 0x001fe400078e020d */
[----:B------:R-:W0:Y:S01]  /*0700*/  LDC R15, c[0x0][0x398] ;  /* 0x0000e600ff0f7b82 */ /* 0x000e220000000800 */
[----:B------:R-:W-:-:S04]  /*0710*/  UIADD3 UR4, UPT, UPT, UR4, 0x4, URZ ;  /* 0x0000000404047890 */ /* 0x000fc8000fffe0ff */
[----:B------:R-:W-:Y:S01]  /*0720*/  UISETP.NE.AND UP0, UPT, UR4, URZ, UPT ;  /* 0x000000ff0400728c */ /* 0x000fe2000bf05270 */
[----:B------:R-:W-:Y:S02]  /*0730*/  IADD3 R23, PT, PT, R23, 0x10, RZ ;  /* 0x0000001017177810 */ /* 0x000fe40007ffe0ff */
[C---:B0-----:R-:W-:Y:S01]  /*0740*/  LEA R22, R15.reuse, R22, 0x4 ;  /* 0x000000160f167211 */ /* 0x041fe200078e20ff */
[C---:B------:R-:W-:Y:S01]  /*0750*/  IMAD R21, R15.reuse, 0x10, R21 ;  /* 0x000000100f157824 */ /* 0x040fe200078e0215 */
[C---:B------:R-:W-:Y:S02]  /*0760*/  LEA R20, R15.reuse, R20, 0x4 ;  /* 0x000000140f147211 */ /* 0x040fe400078e20ff */
[----:B------:R-:W-:Y:S01]  /*0770*/  LEA R16, R15, R16, 0x4 ;  /* 0x000000100f107211 */ /* 0x000fe200078e20ff */
[----:B--2---:R-:W-:Y:S04]  /*0780*/  STS [R7], R28 ;  /* 0x0000001c07007388 */ /* 0x004fe80000000800 */
[----:B---3--:R-:W-:Y:S04]  /*0790*/  STS [R6], R25 ;  /* 0x0000001906007388 */ /* 0x008fe80000000800 */
[----:B------:R-:W-:Y:S04]  /*07a0*/  LDS R29, [R3] ;  /* 0x00000000031d7984 */ /* 0x000fe80000000800 */
[----:B------:R-:W0:Y:S04]  /*07b0*/  LDS.128 R8, [R2] ;  /* 0x0000000002087984 */ /* 0x000e280000000c00 */
[----:B------:R-:W1:Y:S04]  /*07c0*/  LDS R14, [R3+0x10] ;  /* 0x00001000030e7984 */ /* 0x000e680000000800 */
[----:B------:R-:W2:Y:S04]  /*07d0*/  LDS R12, [R3+0x20] ;  /* 0x00002000030c7984 */ /* 0x000ea80000000800 */
[----:B------:R-:W3:Y:S01]  /*07e0*/  LDS R13, [R3+0x30] ;  /* 0x00003000030d7984 */ /* 0x000ee20000000800 */
[----:B0-----:R-:W-:-:S04]  /*07f0*/  IMAD R8, R8, R29, R26 ;  /* 0x0000001d08087224 */ /* 0x001fc800078e021a */
[----:B-1----:R-:W-:-:S04]  /*0800*/  IMAD R9, R14, R9, R8 ;  /* 0x000000090e097224 */ /* 0x002fc800078e0208 */
[----:B--2---:R-:W-:-:S04]  /*0810*/  IMAD R10, R12, R10, R9 ;  /* 0x0000000a0c0a7224 */ /* 0x004fc800078e0209 */
[----:B---3--:R-:W-:Y:S01]  /*0820*/  IMAD R25, R13, R11, R10 ;  /* 0x0000000b0d197224 */ /* 0x008fe200078e020a */
[----:B------:R-:W-:Y:S06]  /*0830*/  BAR.SYNC.DEFER_BLOCKING 0x0 ;  /* 0x0000000000007b1d */ /* 0x000fec0000010000 */
[----:B------:R-:W-:Y:S05]  /*0840*/  BRA.U UP0, `(.L_x_1) ;  /* 0xfffffff900947547 */ /* 0x000fea000b83ffff */
.L_x_0:
[----:B------:R-:W-:Y:S01]  /*0850*/  UISETP.NE.AND UP0, UPT, UR6, URZ, UPT ;  /* 0x000000ff0600728c */ /* 0x000fe2000bf05270 */
[----:B------:R-:W-:-:S08]  /*0860*/  VIMNMX R20, PT, PT, R0, R4, !PT ;  /* 0x0000000400147248 */ /* 0x000fd00007fe0100 */
[----:B------:R-:W-:Y:S05]  /*0870*/  BRA.U !UP0, `(.L_x_2) ;  /* 0x00000001088c7547 */ /* 0x000fea000b800000 */
[----:B------:R-:W0:Y:S01]  /*0880*/  LDC R21, c[0x0][0x398] ;  /* 0x0000e600ff157b82 */ /* 0x000e220000000800 */
[----:B------:R-:W-:Y:S01]  /*0890*/  LEA R19, R24, R19, 0x2 ;  /* 0x0000001318137211 */ /* 0x000fe200078e10ff */
[----:B------:R-:W-:Y:S01]  /*08a0*/  IMAD R9, R0, R15, R18 ;  /* 0x0000000f00097224 */ /* 0x000fe200078e0212 */
[----:B------:R-:W-:-:S03]  /*08b0*/  UIADD3 UR6, UPT, UPT, -UR6, URZ, URZ ;  /* 0x000000ff06067290 */ /* 0x000fc6000fffe1ff */
[----:B------:R-:W-:Y:S01]  /*08c0*/  IMAD R18, R19, R15, R18 ;  /* 0x0000000f13127224 */ /* 0x000fe200078e0212 */
[----:B------:R-:W-:Y:S01]  /*08d0*/  LEA R24, R24, R9, 0x2 ;  /* 0x0000000918187211 */ /* 0x000fe200078e10ff */
[----:B------:R-:W1:Y:S03]  /*08e0*/  LDC.64 R12, c[0x0][0x380] ;  /* 0x0000e000ff0c7b82 */ /* 0x000e660000000a00 */
[----:B------:R-:W-:-:S07]  /*08f0*/  LEA R18, R17, R18, 0x2 ;  /* 0x0000001211127211 */ /* 0x000fce00078e10ff */
.L_x_3:
[-C--:B------:R-:W-:Y:S01]  /*0900*/  ISETP.GE.AND P0, PT, R18, R5.reuse, PT ;  /* 0x000000051200720c */ /* 0x080fe20003f06270 */
[----:B------:R-:W-:Y:S01]  /*0910*/  HFMA2 R19, -RZ, RZ, 0, 0 ;  /* 0x00000000ff137431 */ /* 0x000fe200000001ff */
[C---:B------:R-:W-:Y:S01]  /*0920*/  ISETP.GE.AND P1, PT, R24.reuse, R5, PT ;  /* 0x000000051800720c */ /* 0x040fe20003f26270 */
[----:B------:R-:W-:Y:S02]  /*0930*/  IMAD.MOV.U32 R22, RZ, RZ, RZ ;  /* 0x000000ffff167224 */ /* 0x000fe400078e00ff */
[----:B-1----:R-:W-:-:S08]  /*0940*/  IMAD.WIDE R16, R24, 0x4, R12 ;  /* 0x0000000418107825 */ /* 0x002fd000078e020c */
[----:B------:R-:W1:Y:S02]  /*0950*/  @!P0 LDC.64 R14, c[0x0][0x388] ;  /* 0x0000e200ff0e8b82 */ /* 0x000e640000000a00 */
[----:B------:R-:W2:Y:S01]  /*0960*/  @!P1 LDG.E R19, desc[UR10][R16.64] ;  /* 0x0000000a10139981 */ /* 0x000ea2000c1e1900 */
[----:B-1----:R-:W-:-:S05]  /*0970*/  @!P0 IMAD.WIDE R14, R18, 0x4, R14 ;  /* 0x00000004120e8825 */ /* 0x002fca00078e020e */
[----:B------:R0:W3:Y:S01]  /*0980*/  @!P0 LDG.E R22, desc[UR10][R14.64] ;  /* 0x0000000a0e168981 */ /* 0x0000e2000c1e1900 */
[----:B------:R-:W-:-:S04]  /*0990*/  UIADD3 UR6, UPT, UPT, UR6, 0x1, URZ ;  /* 0x0000000106067890 */ /* 0x000fc8000fffe0ff */
[----:B------:R-:W-:Y:S01]  /*09a0*/  UISETP.NE.AND UP0, UPT, UR6, URZ, UPT ;  /* 0x000000ff0600728c */ /* 0x000fe2000bf05270 */
[----:B------:R-:W-:Y:S02]  /*09b0*/  IADD3 R24, PT, PT, R24, 0x4, RZ ;  /* 0x0000000418187810 */ /* 0x000fe40007ffe0ff */
[----:B0-----:R-:W-:-:S04]  /*09c0*/  MOV R15, R21 ;  /* 0x00000015000f7202 */ /* 0x001fc80000000f00 */
[----:B------:R-:W-:Y:S01]  /*09d0*/  LEA R18, R15, R18, 0x2 ;  /* 0x000000120f127211 */ /* 0x000fe200078e10ff */
[----:B---3--:R-:W-:Y:S04]  /*09e0*/  STS [R7], R22 ;  /* 0x0000001607007388 */ /* 0x008fe80000000800 */
[----:B--2---:R-:W-:Y:S04]  /*09f0*/  STS [R6], R19 ;  /* 0x0000001306007388 */ /* 0x004fe80000000800 */
        /* <DEDUP_REMOVED lines=11> */
.L_x_2:
[----:B------:R-:W-:-:S13]  /*0ab0*/  ISETP.GE.AND P0, PT, R20, R15, PT ;  /* 0x0000000f1400720c */ /* 0x000fda0003f06270 */
[----:B------:R-:W-:Y:S05]  /*0ac0*/  @P0 EXIT ;  /* 0x000000000000094d */ /* 0x000fea0003800000 */
[----:B------:R-:W0:Y:S01]  /*0ad0*/  LDC.64 R2, c[0x0][0x390] ;  /* 0x0000e400ff027b82 */ /* 0x000e220000000a00 */
[----:B------:R-:W-:-:S04]  /*0ae0*/  IMAD R15, R0, R15, R4 ;  /* 0x0000000f000f7224 */ /* 0x000fc800078e0204 */
[----:B0-----:R-:W-:-:S05]  /*0af0*/  IMAD.WIDE R2, R15, 0x4, R2 ;  /* 0x000000040f027825 */ /* 0x001fca00078e0202 */
[----:B------:R-:W-:Y:S01]  /*0b00*/  STG.E desc[UR10][R2.64], R25 ;  /* 0x0000001902007986 */ /* 0x000fe2000c10190a */
[----:B------:R-:W-:Y:S05]  /*0b10*/  EXIT ;  /* 0x000000000000794d */ /* 0x000fea0003800000 */
.L_x_4:
[----:B------:R-:W-:-:S00]  /*0b20*/  BRA `(.L_x_4) ;  /* 0xfffffffc00fc7947 */ /* 0x000fc0000383ffff */
[----:B------:R-:W-:-:S00]  /*0b30*/  NOP ;  /* 0x0000000000007918 */ /* 0x000fc00000000000 */
        /* <DEDUP_REMOVED lines=12> */
.L_x_5:


//--------------------- .nv.shared._Z25TiledMatrixMultiplicationPiS_S_i --------------------------
	.section	.nv.shared._Z25TiledMatrixMultiplicationPiS_S_i,"aw",@nobits
	.sectionflags	@""
	.align	4
.nv.shared._Z25TiledMatrixMultiplicationPiS_S_i:
	.zero		1152


//--------------------- .nv.shared.reserved.0     --------------------------
	.section	.nv.shared.reserved.0,"aw",@nobits
	.weak		__nv_reservedSMEM_offset_0_alias
	.size		__nv_reservedSMEM_offset_0_alias, 0, 64
	.other		__nv_reservedSMEM_offset_0_alias,@"STO_CUDA_RESERVED_SHARED STV_DEFAULT"
__nv_reservedSMEM_offset_0_alias:
	.zero		0
	.zero		64


//--------------------- .nv.constant0._Z25TiledMatrixMultiplicationPiS_S_i --------------------------
	.section	.nv.constant0._Z25TiledMatrixMultiplicationPiS_S_i,"a",@progbits
	.sectionflags	@""
	.align	4
.nv.constant0._Z25TiledMatrixMultiplicationPiS_S_i:
	.zero		924


//--------------------- SYMBOLS --------------------------

	.type		.nv.reservedSmem.offset0,@object
	.size		.nv.reservedSmem.offset0,0x4
	.type		.nv.reservedSmem.cap,@object
	.size		.nv.reservedSmem.cap,0x4
